//
// Generated by NVIDIA NVVM Compiler
//
// Compiler Build ID: CL-36424714
// Cuda compilation tools, release 13.0, V13.0.88
// Based on NVVM 20.0.0
//

.version 9.0
.target sm_100
.address_size 64

	// .globl	_Z12matAddKernelPA256_fS0_S0_

.visible .entry _Z12matAddKernelPA256_fS0_S0_(
	.param .u64 .ptr .align 1 _Z12matAddKernelPA256_fS0_S0__param_0,
	.param .u64 .ptr .align 1 _Z12matAddKernelPA256_fS0_S0__param_1,
	.param .u64 .ptr .align 1 _Z12matAddKernelPA256_fS0_S0__param_2
)
{
	.reg .pred 	%p<2>;
	.reg .b32 	%r<11>;
	.reg .b32 	%f<4>;
	.reg .b64 	%rd<15>;

	ld.param.u64 	%rd1, [_Z12matAddKernelPA256_fS0_S0__param_0];
	ld.param.u64 	%rd2, [_Z12matAddKernelPA256_fS0_S0__param_1];
	ld.param.u64 	%rd3, [_Z12matAddKernelPA256_fS0_S0__param_2];
	mov.u32 	%r3, %tid.x;
	mov.u32 	%r4, %ntid.x;
	mov.u32 	%r5, %ctaid.x;
	mad.lo.s32 	%r1, %r4, %r5, %r3;
	mov.u32 	%r6, %tid.y;
	mov.u32 	%r7, %ntid.y;
	mov.u32 	%r8, %ctaid.y;
	mad.lo.s32 	%r9, %r7, %r8, %r6;
	max.u32 	%r10, %r1, %r9;
	setp.gt.u32 	%p1, %r10, 255;
	@%p1 bra 	$L__BB0_2;
	cvta.to.global.u64 	%rd4, %rd1;
	cvta.to.global.u64 	%rd5, %rd2;
	cvta.to.global.u64 	%rd6, %rd3;
	mul.wide.u32 	%rd7, %r1, 1024;
	add.s64 	%rd8, %rd4, %rd7;
	mul.wide.u32 	%rd9, %r9, 4;
	add.s64 	%rd10, %rd8, %rd9;
	ld.global.f32 	%f1, [%rd10];
	add.s64 	%rd11, %rd5, %rd7;
	add.s64 	%rd12, %rd11, %rd9;
	ld.global.f32 	%f2, [%rd12];
	add.f32 	%f3, %f1, %f2;
	add.s64 	%rd13, %rd6, %rd7;
	add.s64 	%rd14, %rd13, %rd9;
	st.global.f32 	[%rd14], %f3;
$L__BB0_2:
	ret;

}


// ===== COMPILED SASS (sm_100) =====

	.target	sm_100

	.elftype	@"ET_EXEC"


//--------------------- .note.nv.tkinfo           --------------------------
	.section	.note.nv.tkinfo,"",@"SHT_NOTE"
	.sectionflags	@"SHF_NOTE_NV_TKINFO"
	.tkinfo
        /*0018*/ 	.word	0x00000002
        /*0030*/ 	.string	""
        /*0030*/ 	.string	"ptxas"
        /*0030*/ 	.string	"Cuda compilation tools, release 13.0, V13.0.88"
        /*0030*/ 	.string	"Build cuda_13.0.r13.0/compiler.36424714_0"
        /*0030*/ 	.string	"-arch sm_100 -m 64 "



//--------------------- .note.nv.cuinfo           --------------------------
	.section	.note.nv.cuinfo,"",@"SHT_NOTE"
	.sectionflags	@"SHF_NOTE_NV_CUINFO"
        /*0018*/ 	.short	0x0002
        /*001a*/ 	.short	0x0064
        /*001c*/ 	.short	0x0082
	.zero		2


//--------------------- .nv.info                  --------------------------
	.section	.nv.info,"",@"SHT_CUDA_INFO"
	.align	4


	//----- nvinfo : EIATTR_REGCOUNT
	.align		4
        /*0000*/ 	.byte	0x04, 0x2f
        /*0002*/ 	.short	(.L_1 - .L_0)
	.align		4
.L_0:
        /*0004*/ 	.word	index@(_Z12matAddKernelPA256_fS0_S0_)
        /*0008*/ 	.word	0x0000000e


	//----- nvinfo : EIATTR_FRAME_SIZE
	.align		4
.L_1:
        /*000c*/ 	.byte	0x04, 0x11
        /*000e*/ 	.short	(.L_3 - .L_2)
	.align		4
.L_2:
        /*0010*/ 	.word	index@(_Z12matAddKernelPA256_fS0_S0_)
        /*0014*/ 	.word	0x00000000


	//----- nvinfo : EIATTR_MIN_STACK_SIZE
	.align		4
.L_3:
        /*0018*/ 	.byte	0x04, 0x12
        /*001a*/ 	.short	(.L_5 - .L_4)
	.align		4
.L_4:
        /*001c*/ 	.word	index@(_Z12matAddKernelPA256_fS0_S0_)
        /*0020*/ 	.word	0x00000000
.L_5:


//--------------------- .nv.compat                --------------------------
	.section	.nv.compat,"",@"SHT_CUDA_COMPAT_INFO"
	.align	4
        /*0000*/ 	.byte	0x02, 0x09, 0x00, 0x00, 0x02, 0x02, 0x01, 0x00, 0x02, 0x05, 0x05, 0x00, 0x03, 0x07, 0x01, 0x01
        /*0010*/ 	.byte	0x02, 0x03, 0x00, 0x00, 0x02, 0x06, 0x01, 0x00, 0x04, 0x0b, 0x08, 0x00, 0x09, 0x00, 0x00, 0x00
        /*0020*/ 	.byte	0x00, 0x00, 0x00, 0x00


//--------------------- .nv.info._Z12matAddKernelPA256_fS0_S0_ --------------------------
	.section	.nv.info._Z12matAddKernelPA256_fS0_S0_,"",@"SHT_CUDA_INFO"
	.sectionflags	@""
	.align	4


	//----- nvinfo : EIATTR_CUDA_API_VERSION
	.align		4
        /*0000*/ 	.byte	0x04, 0x37
        /*0002*/ 	.short	(.L_7 - .L_6)
.L_6:
        /*0004*/ 	.word	0x00000082


	//----- nvinfo : EIATTR_KPARAM_INFO
	.align		4
.L_7:
        /*0008*/ 	.byte	0x04, 0x17
        /*000a*/ 	.short	(.L_9 - .L_8)
.L_8:
        /*000c*/ 	.word	0x00000000
        /*0010*/ 	.short	0x0002
        /*0012*/ 	.short	0x0010
        /*0014*/ 	.byte	0x00, 0xf5, 0x21, 0x00


	//----- nvinfo : EIATTR_KPARAM_INFO
	.align		4
.L_9:
        /*0018*/ 	.byte	0x04, 0x17
        /*001a*/ 	.short	(.L_11 - .L_10)
.L_10:
        /*001c*/ 	.word	0x00000000
        /*0020*/ 	.short	0x0001
        /*0022*/ 	.short	0x0008
        /*0024*/ 	.byte	0x00, 0xf5, 0x21, 0x00


	//----- nvinfo : EIATTR_KPARAM_INFO
	.align		4
.L_11:
        /*0028*/ 	.byte	0x04, 0x17
        /*002a*/ 	.short	(.L_13 - .L_12)
.L_12:
        /*002c*/ 	.word	0x00000000
        /*0030*/ 	.short	0x0000
        /*0032*/ 	.short	0x0000
        /*0034*/ 	.byte	0x00, 0xf5, 0x21, 0x00


	//----- nvinfo : EIATTR_SPARSE_MMA_MASK
	.align		4
.L_13:
        /*0038*/ 	.byte	0x03, 0x50
        /*003a*/ 	.short	0x0000


	//----- nvinfo : EIATTR_MAXREG_COUNT
	.align		4
        /*003c*/ 	.byte	0x03, 0x1b
        /*003e*/ 	.short	0x00ff


	//----- nvinfo : EIATTR_MERCURY_ISA_VERSION
	.align		4
        /*0040*/ 	.byte	0x03, 0x5f
        /*0042*/ 	.short	0x0101


	//----- nvinfo : EIATTR_VRC_CTA_INIT_COUNT
	.align		4
        /*0044*/ 	.byte	0x02, 0x4a
	.zero		1
	.zero		1


	//----- nvinfo : EIATTR_EXIT_INSTR_OFFSETS
	.align		4
        /*0048*/ 	.byte	0x04, 0x1c
        /*004a*/ 	.short	(.L_15 - .L_14)


	//   ....[0]....
.L_14:
        /*004c*/ 	.word	0x000000b0


	//   ....[1]....
        /*0050*/ 	.word	0x000001a0


	//----- nvinfo : EIATTR_CBANK_PARAM_SIZE
	.align		4
.L_15:
        /*0054*/ 	.byte	0x03, 0x19
        /*0056*/ 	.short	0x0018


	//----- nvinfo : EIATTR_PARAM_CBANK
	.align		4
        /*0058*/ 	.byte	0x04, 0x0a
        /*005a*/ 	.short	(.L_17 - .L_16)
	.align		4
.L_16:
        /*005c*/ 	.word	index@(.nv.constant0._Z12matAddKernelPA256_fS0_S0_)
        /*0060*/ 	.short	0x0380
        /*0062*/ 	.short	0x0018


	//----- nvinfo : EIATTR_SW_WAR
	.align		4
.L_17:
        /*0064*/ 	.byte	0x04, 0x36
        /*0066*/ 	.short	(.L_19 - .L_18)
.L_18:
        /*0068*/ 	.word	0x00000008
.L_19:


//--------------------- .nv.callgraph             --------------------------
	.section	.nv.callgraph,"",@"SHT_CUDA_CALLGRAPH"
	.align	4
	.sectionentsize	8
	.align		4
        /*0000*/ 	.word	0x00000000
	.align		4
        /*0004*/ 	.word	0xffffffff
	.align		4
        /*0008*/ 	.word	0x00000000
	.align		4
        /*000c*/ 	.word	0xfffffffe
	.align		4
        /*0010*/ 	.word	0x00000000
	.align		4
        /*0014*/ 	.word	0xfffffffd
	.align		4
        /*0018*/ 	.word	0x00000000
	.align		4
        /*001c*/ 	.word	0xfffffffc


//--------------------- .text._Z12matAddKernelPA256_fS0_S0_ --------------------------
	.section	.text._Z12matAddKernelPA256_fS0_S0_,"ax",@progbits
	.align	128
        .global         _Z12matAddKernelPA256_fS0_S0_
        .type           _Z12matAddKernelPA256_fS0_S0_,@function
        .size           _Z12matAddKernelPA256_fS0_S0_,(.L_x_1 - _Z12matAddKernelPA256_fS0_S0_)
        .other          _Z12matAddKernelPA256_fS0_S0_,@"STO_CUDA_ENTRY STV_DEFAULT"
_Z12matAddKernelPA256_fS0_S0_:
.text._Z12matAddKernelPA256_fS0_S0_:
[----:B------:R-:W-:Y:S01]  /*0000*/  LDC R1, c[0x0][0x37c] ;  /* 0x0000df00ff017b82 */ /* 0x000fe20000000800 */
[----:B------:R-:W0:Y:S01]  /*0010*/  S2R R9, SR_TID.X ;  /* 0x0000000000097919 */ /* 0x000e220000002100 */
[----:B------:R-:W0:Y:S01]  /*0020*/  LDCU UR4, c[0x0][0x360] ;  /* 0x00006c00ff0477ac */ /* 0x000e220008000800 */
[----:B------:R-:W0:Y:S01]  /*0030*/  S2R R0, SR_CTAID.X ;  /* 0x0000000000007919 */ /* 0x000e220000002500 */
[----:B------:R-:W1:Y:S01]  /*0040*/  LDCU UR5, c[0x0][0x364] ;  /* 0x00006c80ff0577ac */ /* 0x000e620008000800 */
[----:B------:R-:W1:Y:S01]  /*0050*/  S2R R11, SR_TID.Y ;  /* 0x00000000000b7919 */ /* 0x000e620000002200 */
[----:B------:R-:W1:Y:S01]  /*0060*/  S2R R2, SR_CTAID.Y ;  /* 0x0000000000027919 */ /* 0x000e620000002600 */
[----:B0-----:R-:W-:Y:S02]  /*0070*/  IMAD R9, R0, UR4, R9 ;  /* 0x0000000400097c24 */ /* 0x001fe4000f8e0209 */
[----:B-1----:R-:W-:-:S05]  /*0080*/  IMAD R11, R2, UR5, R11 ;  /* 0x00000005020b7c24 */ /* 0x002fca000f8e020b */
[----:B------:R-:W-:-:S04]  /*0090*/  VIMNMX.U32 R0, PT, PT, R9, R11, !PT ;  /* 0x0000000b09007248 */ /* 0x000fc80007fe0000 */
[----:B------:R-:W-:-:S13]  /*00a0*/  ISETP.GT.U32.AND P0, PT, R0, 0xff, PT ;  /* 0x000000ff0000780c */ /* 0x000fda0003f04070 */
[----:B------:R-:W-:Y:S05]  /*00b0*/  @P0 EXIT ;  /* 0x000000000000094d */ /* 0x000fea0003800000 */
[----:B------:R-:W0:Y:S01]  /*00c0*/  LDC.64 R2, c[0x0][0x380] ;  /* 0x0000e000ff027b82 */ /* 0x000e220000000a00 */
[----:B------:R-:W1:Y:S07]  /*00d0*/  LDCU.64 UR4, c[0x0][0x358] ;  /* 0x00006b00ff0477ac */ /* 0x000e6e0008000a00 */
[----:B------:R-:W2:Y:S08]  /*00e0*/  LDC.64 R4, c[0x0][0x388] ;  /* 0x0000e200ff047b82 */ /* 0x000eb00000000a00 */
[----:B------:R-:W3:Y:S01]  /*00f0*/  LDC.64 R6, c[0x0][0x390] ;  /* 0x0000e400ff067b82 */ /* 0x000ee20000000a00 */
[----:B0-----:R-:W-:-:S04]  /*0100*/  IMAD.WIDE.U32 R2, R9, 0x400, R2 ;  /* 0x0000040009027825 */ /* 0x001fc800078e0002 */
[----:B------:R-:W-:-:S04]  /*0110*/  IMAD.WIDE.U32 R2, R11, 0x4, R2 ;  /* 0x000000040b027825 */ /* 0x000fc800078e0002 */
[----:B--2---:R-:W-:Y:S02]  /*0120*/  IMAD.WIDE.U32 R4, R9, 0x400, R4 ;  /* 0x0000040009047825 */ /* 0x004fe400078e0004 */
[----:B-1----:R-:W2:Y:S02]  /*0130*/  LDG.E R2, desc[UR4][R2.64] ;  /* 0x0000000402027981 */ /* 0x002ea4000c1e1900 */
[----:B------:R-:W-:-:S06]  /*0140*/  IMAD.WIDE.U32 R4, R11, 0x4, R4 ;  /* 0x000000040b047825 */ /* 0x000fcc00078e0004 */
[----:B------:R-:W2:Y:S01]  /*0150*/  LDG.E R5, desc[UR4][R4.64] ;  /* 0x0000000404057981 */ /* 0x000ea2000c1e1900 */
[----:B---3--:R-:W-:-:S04]  /*0160*/  IMAD.WIDE.U32 R6, R9, 0x400, R6 ;  /* 0x0000040009067825 */ /* 0x008fc800078e0006 */
[----:B------:R-:W-:-:S04]  /*0170*/  IMAD.WIDE.U32 R6, R11, 0x4, R6 ;  /* 0x000000040b067825 */ /* 0x000fc800078e0006 */
[----:B--2---:R-:W-:-:S05]  /*0180*/  FADD R9, R2, R5 ;  /* 0x0000000502097221 */ /* 0x004fca0000000000 */
[----:B------:R-:W-:Y:S01]  /*0190*/  STG.E desc[UR4][R6.64], R9 ;  /* 0x0000000906007986 */ /* 0x000fe2000c101904 */
[----:B------:R-:W-:Y:S05]  /*01a0*/  EXIT ;  /* 0x000000000000794d */ /* 0x000fea0003800000 */
.L_x_0:
[----:B------:R-:W-:-:S00]  /*01b0*/  BRA `(.L_x_0) ;  /* 0xfffffffc00fc7947 */ /* 0x000fc0000383ffff */
[----:B------:R-:W-:-:S00]  /*01c0*/  NOP ;  /* 0x0000000000007918 */ /* 0x000fc00000000000 */
        /* <DEDUP_REMOVED lines=11> */
.L_x_1:


//--------------------- .nv.shared.reserved.0     --------------------------
	.section	.nv.shared.reserved.0,"aw",@nobits
	.weak		__nv_reservedSMEM_offset_0_alias
	.size		__nv_reservedSMEM_offset_0_alias, 0, 64
	.other		__nv_reservedSMEM_offset_0_alias,@"STO_CUDA_RESERVED_SHARED STV_DEFAULT"
__nv_reservedSMEM_offset_0_alias:
	.zero		0
	.zero		64


//--------------------- .nv.constant0._Z12matAddKernelPA256_fS0_S0_ --------------------------
	.section	.nv.constant0._Z12matAddKernelPA256_fS0_S0_,"a",@progbits
	.sectionflags	@""
	.align	4
.nv.constant0._Z12matAddKernelPA256_fS0_S0_:
	.zero		920


//--------------------- SYMBOLS --------------------------

	.type		.nv.reservedSmem.offset0,@object
	.size		.nv.reservedSmem.offset0,0x4
